//
// Generated by NVIDIA NVVM Compiler
//
// Compiler Build ID: CL-36424714
// Cuda compilation tools, release 13.0, V13.0.88
// Based on NVVM 20.0.0
//

.version 9.0
.target sm_100
.address_size 64

	// .globl	_Z7reduce1PfS_j
// _ZZ7reduce1PfS_jE5sdata has been demoted
// _ZZ7reduce2PfS_jE5sdata has been demoted
// _ZZ7reduce3PfS_jE5sdata has been demoted
// _ZZ7reduce4PfS_jE5sdata has been demoted

.visible .entry _Z7reduce1PfS_j(
	.param .u64 .ptr .align 1 _Z7reduce1PfS_j_param_0,
	.param .u64 .ptr .align 1 _Z7reduce1PfS_j_param_1,
	.param .u32 _Z7reduce1PfS_j_param_2
)
{
	.reg .pred 	%p<6>;
	.reg .b32 	%r<17>;
	.reg .b32 	%f<6>;
	.reg .b64 	%rd<9>;
	// demoted variable
	.shared .align 4 .b8 _ZZ7reduce1PfS_jE5sdata[1024];
	ld.param.u64 	%rd1, [_Z7reduce1PfS_j_param_0];
	ld.param.u64 	%rd2, [_Z7reduce1PfS_j_param_1];
	ld.param.u32 	%r8, [_Z7reduce1PfS_j_param_2];
	mov.u32 	%r1, %tid.x;
	mov.u32 	%r2, %ntid.x;
	mov.u32 	%r3, %ctaid.x;
	mad.lo.s32 	%r4, %r2, %r3, %r1;
	setp.gt.u32 	%p1, %r4, %r8;
	@%p1 bra 	$L__BB0_8;
	cvta.to.global.u64 	%rd3, %rd1;
	mul.wide.u32 	%rd4, %r4, 4;
	add.s64 	%rd5, %rd3, %rd4;
	ld.global.f32 	%f1, [%rd5];
	shl.b32 	%r9, %r1, 2;
	mov.u32 	%r10, _ZZ7reduce1PfS_jE5sdata;
	add.s32 	%r5, %r10, %r9;
	st.shared.f32 	[%r5], %f1;
	bar.sync 	0;
	setp.lt.u32 	%p2, %r2, 2;
	@%p2 bra 	$L__BB0_6;
	mov.b32 	%r16, 1;
$L__BB0_3:
	shl.b32 	%r7, %r16, 1;
	add.s32 	%r12, %r7, -1;
	and.b32  	%r13, %r12, %r1;
	setp.ne.s32 	%p3, %r13, 0;
	@%p3 bra 	$L__BB0_5;
	shl.b32 	%r14, %r16, 2;
	add.s32 	%r15, %r5, %r14;
	ld.shared.f32 	%f2, [%r15];
	ld.shared.f32 	%f3, [%r5];
	add.f32 	%f4, %f2, %f3;
	st.shared.f32 	[%r5], %f4;
$L__BB0_5:
	bar.sync 	0;
	setp.lt.u32 	%p4, %r7, %r2;
	mov.u32 	%r16, %r7;
	@%p4 bra 	$L__BB0_3;
$L__BB0_6:
	setp.ne.s32 	%p5, %r1, 0;
	@%p5 bra 	$L__BB0_8;
	ld.shared.f32 	%f5, [_ZZ7reduce1PfS_jE5sdata];
	cvta.to.global.u64 	%rd6, %rd2;
	mul.wide.u32 	%rd7, %r3, 4;
	add.s64 	%rd8, %rd6, %rd7;
	st.global.f32 	[%rd8], %f5;
$L__BB0_8:
	ret;

}
	// .globl	_Z7reduce2PfS_j
.visible .entry _Z7reduce2PfS_j(
	.param .u64 .ptr .align 1 _Z7reduce2PfS_j_param_0,
	.param .u64 .ptr .align 1 _Z7reduce2PfS_j_param_1,
	.param .u32 _Z7reduce2PfS_j_param_2
)
{
	.reg .pred 	%p<6>;
	.reg .b32 	%r<20>;
	.reg .b32 	%f<6>;
	.reg .b64 	%rd<9>;
	// demoted variable
	.shared .align 4 .b8 _ZZ7reduce2PfS_jE5sdata[1024];
	ld.param.u64 	%rd1, [_Z7reduce2PfS_j_param_0];
	ld.param.u64 	%rd2, [_Z7reduce2PfS_j_param_1];
	ld.param.u32 	%r8, [_Z7reduce2PfS_j_param_2];
	mov.u32 	%r1, %tid.x;
	mov.u32 	%r2, %ntid.x;
	mov.u32 	%r3, %ctaid.x;
	mad.lo.s32 	%r4, %r2, %r3, %r1;
	setp.gt.u32 	%p1, %r4, %r8;
	@%p1 bra 	$L__BB1_8;
	cvta.to.global.u64 	%rd3, %rd1;
	mul.wide.u32 	%rd4, %r4, 4;
	add.s64 	%rd5, %rd3, %rd4;
	ld.global.f32 	%f1, [%rd5];
	shl.b32 	%r9, %r1, 2;
	mov.u32 	%r10, _ZZ7reduce2PfS_jE5sdata;
	add.s32 	%r11, %r10, %r9;
	st.shared.f32 	[%r11], %f1;
	bar.sync 	0;
	setp.lt.u32 	%p2, %r2, 2;
	@%p2 bra 	$L__BB1_6;
	mov.b32 	%r19, 1;
$L__BB1_3:
	shl.b32 	%r6, %r19, 1;
	mul.lo.s32 	%r7, %r6, %r1;
	setp.ge.u32 	%p3, %r7, %r2;
	@%p3 bra 	$L__BB1_5;
	add.s32 	%r13, %r7, %r19;
	shl.b32 	%r14, %r13, 2;
	add.s32 	%r16, %r10, %r14;
	ld.shared.f32 	%f2, [%r16];
	shl.b32 	%r17, %r7, 2;
	add.s32 	%r18, %r10, %r17;
	ld.shared.f32 	%f3, [%r18];
	add.f32 	%f4, %f2, %f3;
	st.shared.f32 	[%r18], %f4;
$L__BB1_5:
	bar.sync 	0;
	setp.lt.u32 	%p4, %r6, %r2;
	mov.u32 	%r19, %r6;
	@%p4 bra 	$L__BB1_3;
$L__BB1_6:
	setp.ne.s32 	%p5, %r1, 0;
	@%p5 bra 	$L__BB1_8;
	ld.shared.f32 	%f5, [_ZZ7reduce2PfS_jE5sdata];
	cvta.to.global.u64 	%rd6, %rd2;
	mul.wide.u32 	%rd7, %r3, 4;
	add.s64 	%rd8, %rd6, %rd7;
	st.global.f32 	[%rd8], %f5;
$L__BB1_8:
	ret;

}
	// .globl	_Z7reduce3PfS_j
.visible .entry _Z7reduce3PfS_j(
	.param .u64 .ptr .align 1 _Z7reduce3PfS_j_param_0,
	.param .u64 .ptr .align 1 _Z7reduce3PfS_j_param_1,
	.param .u32 _Z7reduce3PfS_j_param_2
)
{
	.reg .pred 	%p<6>;
	.reg .b32 	%r<15>;
	.reg .b32 	%f<6>;
	.reg .b64 	%rd<9>;
	// demoted variable
	.shared .align 4 .b8 _ZZ7reduce3PfS_jE5sdata[1024];
	ld.param.u64 	%rd1, [_Z7reduce3PfS_j_param_0];
	ld.param.u64 	%rd2, [_Z7reduce3PfS_j_param_1];
	ld.param.u32 	%r9, [_Z7reduce3PfS_j_param_2];
	mov.u32 	%r1, %tid.x;
	mov.u32 	%r14, %ntid.x;
	mov.u32 	%r3, %ctaid.x;
	mad.lo.s32 	%r4, %r14, %r3, %r1;
	setp.gt.u32 	%p1, %r4, %r9;
	@%p1 bra 	$L__BB2_8;
	cvta.to.global.u64 	%rd3, %rd1;
	mul.wide.u32 	%rd4, %r4, 4;
	add.s64 	%rd5, %rd3, %rd4;
	ld.global.f32 	%f1, [%rd5];
	shl.b32 	%r10, %r1, 2;
	mov.u32 	%r11, _ZZ7reduce3PfS_jE5sdata;
	add.s32 	%r5, %r11, %r10;
	st.shared.f32 	[%r5], %f1;
	bar.sync 	0;
	setp.lt.u32 	%p2, %r14, 2;
	@%p2 bra 	$L__BB2_6;
	shr.u32 	%r6, %r14, 1;
$L__BB2_3:
	setp.ge.u32 	%p3, %r1, %r6;
	shr.u32 	%r8, %r14, 1;
	@%p3 bra 	$L__BB2_5;
	shl.b32 	%r12, %r8, 2;
	add.s32 	%r13, %r5, %r12;
	ld.shared.f32 	%f2, [%r13];
	ld.shared.f32 	%f3, [%r5];
	add.f32 	%f4, %f2, %f3;
	st.shared.f32 	[%r5], %f4;
$L__BB2_5:
	bar.sync 	0;
	setp.gt.u32 	%p4, %r14, 3;
	mov.u32 	%r14, %r8;
	@%p4 bra 	$L__BB2_3;
$L__BB2_6:
	setp.ne.s32 	%p5, %r1, 0;
	@%p5 bra 	$L__BB2_8;
	ld.shared.f32 	%f5, [_ZZ7reduce3PfS_jE5sdata];
	cvta.to.global.u64 	%rd6, %rd2;
	mul.wide.u32 	%rd7, %r3, 4;
	add.s64 	%rd8, %rd6, %rd7;
	st.global.f32 	[%rd8], %f5;
$L__BB2_8:
	ret;

}
	// .globl	_Z7reduce4PfS_j
.visible .entry _Z7reduce4PfS_j(
	.param .u64 .ptr .align 1 _Z7reduce4PfS_j_param_0,
	.param .u64 .ptr .align 1 _Z7reduce4PfS_j_param_1,
	.param .u32 _Z7reduce4PfS_j_param_2
)
{
	.reg .pred 	%p<7>;
	.reg .b32 	%r<15>;
	.reg .b32 	%f<24>;
	.reg .b64 	%rd<9>;
	// demoted variable
	.shared .align 4 .b8 _ZZ7reduce4PfS_jE5sdata[1024];
	ld.param.u64 	%rd1, [_Z7reduce4PfS_j_param_0];
	ld.param.u64 	%rd2, [_Z7reduce4PfS_j_param_1];
	ld.param.u32 	%r9, [_Z7reduce4PfS_j_param_2];
	mov.u32 	%r1, %tid.x;
	mov.u32 	%r14, %ntid.x;
	mov.u32 	%r3, %ctaid.x;
	mad.lo.s32 	%r4, %r14, %r3, %r1;
	setp.gt.u32 	%p1, %r4, %r9;
	@%p1 bra 	$L__BB3_9;
	cvta.to.global.u64 	%rd3, %rd1;
	mul.wide.u32 	%rd4, %r4, 4;
	add.s64 	%rd5, %rd3, %rd4;
	ld.global.f32 	%f1, [%rd5];
	shl.b32 	%r10, %r1, 2;
	mov.u32 	%r11, _ZZ7reduce4PfS_jE5sdata;
	add.s32 	%r5, %r11, %r10;
	st.shared.f32 	[%r5], %f1;
	bar.sync 	0;
	setp.lt.u32 	%p2, %r14, 66;
	@%p2 bra 	$L__BB3_6;
	shr.u32 	%r6, %r14, 1;
$L__BB3_3:
	setp.ge.u32 	%p3, %r1, %r6;
	shr.u32 	%r8, %r14, 1;
	@%p3 bra 	$L__BB3_5;
	shl.b32 	%r12, %r8, 2;
	add.s32 	%r13, %r5, %r12;
	ld.shared.f32 	%f2, [%r13];
	ld.shared.f32 	%f3, [%r5];
	add.f32 	%f4, %f2, %f3;
	st.shared.f32 	[%r5], %f4;
$L__BB3_5:
	bar.sync 	0;
	setp.gt.u32 	%p4, %r14, 131;
	mov.u32 	%r14, %r8;
	@%p4 bra 	$L__BB3_3;
$L__BB3_6:
	setp.gt.u32 	%p5, %r1, 31;
	@%p5 bra 	$L__BB3_9;
	ld.volatile.shared.f32 	%f5, [%r5+128];
	ld.volatile.shared.f32 	%f6, [%r5];
	add.f32 	%f7, %f5, %f6;
	st.volatile.shared.f32 	[%r5], %f7;
	ld.volatile.shared.f32 	%f8, [%r5+64];
	ld.volatile.shared.f32 	%f9, [%r5];
	add.f32 	%f10, %f8, %f9;
	st.volatile.shared.f32 	[%r5], %f10;
	ld.volatile.shared.f32 	%f11, [%r5+32];
	ld.volatile.shared.f32 	%f12, [%r5];
	add.f32 	%f13, %f11, %f12;
	st.volatile.shared.f32 	[%r5], %f13;
	ld.volatile.shared.f32 	%f14, [%r5+16];
	ld.volatile.shared.f32 	%f15, [%r5];
	add.f32 	%f16, %f14, %f15;
	st.volatile.shared.f32 	[%r5], %f16;
	ld.volatile.shared.f32 	%f17, [%r5+8];
	ld.volatile.shared.f32 	%f18, [%r5];
	add.f32 	%f19, %f17, %f18;
	st.volatile.shared.f32 	[%r5], %f19;
	ld.volatile.shared.f32 	%f20, [%r5+4];
	ld.volatile.shared.f32 	%f21, [%r5];
	add.f32 	%f22, %f20, %f21;
	st.volatile.shared.f32 	[%r5], %f22;
	setp.ne.s32 	%p6, %r1, 0;
	@%p6 bra 	$L__BB3_9;
	ld.shared.f32 	%f23, [_ZZ7reduce4PfS_jE5sdata];
	cvta.to.global.u64 	%rd6, %rd2;
	mul.wide.u32 	%rd7, %r3, 4;
	add.s64 	%rd8, %rd6, %rd7;
	st.global.f32 	[%rd8], %f23;
$L__BB3_9:
	ret;

}


// ===== COMPILED SASS (sm_100) =====

	.target	sm_100

	.elftype	@"ET_EXEC"


//--------------------- .note.nv.tkinfo           --------------------------
	.section	.note.nv.tkinfo,"",@"SHT_NOTE"
	.sectionflags	@"SHF_NOTE_NV_TKINFO"
	.tkinfo
        /*0018*/ 	.word	0x00000002
        /*0030*/ 	.string	""
        /*0030*/ 	.string	"ptxas"
        /*0030*/ 	.string	"Cuda compilation tools, release 13.0, V13.0.88"
        /*0030*/ 	.string	"Build cuda_13.0.r13.0/compiler.36424714_0"
        /*0030*/ 	.string	"-arch sm_100 -m 64 "



//--------------------- .note.nv.cuinfo           --------------------------
	.section	.note.nv.cuinfo,"",@"SHT_NOTE"
	.sectionflags	@"SHF_NOTE_NV_CUINFO"
        /*0018*/ 	.short	0x0002
        /*001a*/ 	.short	0x0064
        /*001c*/ 	.short	0x0082
	.zero		2


//--------------------- .nv.info                  --------------------------
	.section	.nv.info,"",@"SHT_CUDA_INFO"
	.align	4


	//----- nvinfo : EIATTR_REGCOUNT
	.align		4
        /*0000*/ 	.byte	0x04, 0x2f
        /*0002*/ 	.short	(.L_1 - .L_0)
	.align		4
.L_0:
        /*0004*/ 	.word	index@(_Z7reduce1PfS_j)
        /*0008*/ 	.word	0x0000000b


	//----- nvinfo : EIATTR_FRAME_SIZE
	.align		4
.L_1:
        /*000c*/ 	.byte	0x04, 0x11
        /*000e*/ 	.short	(.L_3 - .L_2)
	.align		4
.L_2:
        /*0010*/ 	.word	index@(_Z7reduce1PfS_j)
        /*0014*/ 	.word	0x00000000


	//----- nvinfo : EIATTR_REGCOUNT
	.align		4
.L_3:
        /*0018*/ 	.byte	0x04, 0x2f
        /*001a*/ 	.short	(.L_5 - .L_4)
	.align		4
.L_4:
        /*001c*/ 	.word	index@(_Z7reduce2PfS_j)
        /*0020*/ 	.word	0x0000000a


	//----- nvinfo : EIATTR_FRAME_SIZE
	.align		4
.L_5:
        /*0024*/ 	.byte	0x04, 0x11
        /*0026*/ 	.short	(.L_7 - .L_6)
	.align		4
.L_6:
        /*0028*/ 	.word	index@(_Z7reduce2PfS_j)
        /*002c*/ 	.word	0x00000000


	//----- nvinfo : EIATTR_REGCOUNT
	.align		4
.L_7:
        /*0030*/ 	.byte	0x04, 0x2f
        /*0032*/ 	.short	(.L_9 - .L_8)
	.align		4
.L_8:
        /*0034*/ 	.word	index@(_Z7reduce3PfS_j)
        /*0038*/ 	.word	0x0000000b


	//----- nvinfo : EIATTR_FRAME_SIZE
	.align		4
.L_9:
        /*003c*/ 	.byte	0x04, 0x11
        /*003e*/ 	.short	(.L_11 - .L_10)
	.align		4
.L_10:
        /*0040*/ 	.word	index@(_Z7reduce3PfS_j)
        /*0044*/ 	.word	0x00000000


	//----- nvinfo : EIATTR_REGCOUNT
	.align		4
.L_11:
        /*0048*/ 	.byte	0x04, 0x2f
        /*004a*/ 	.short	(.L_13 - .L_12)
	.align		4
.L_12:
        /*004c*/ 	.word	index@(_Z7reduce4PfS_j)
        /*0050*/ 	.word	0x0000000b


	//----- nvinfo : EIATTR_FRAME_SIZE
	.align		4
.L_13:
        /*0054*/ 	.byte	0x04, 0x11
        /*0056*/ 	.short	(.L_15 - .L_14)
	.align		4
.L_14:
        /*0058*/ 	.word	index@(_Z7reduce4PfS_j)
        /*005c*/ 	.word	0x00000000


	//----- nvinfo : EIATTR_MIN_STACK_SIZE
	.align		4
.L_15:
        /*0060*/ 	.byte	0x04, 0x12
        /*0062*/ 	.short	(.L_17 - .L_16)
	.align		4
.L_16:
        /*0064*/ 	.word	index@(_Z7reduce4PfS_j)
        /*0068*/ 	.word	0x00000000


	//----- nvinfo : EIATTR_MIN_STACK_SIZE
	.align		4
.L_17:
        /*006c*/ 	.byte	0x04, 0x12
        /*006e*/ 	.short	(.L_19 - .L_18)
	.align		4
.L_18:
        /*0070*/ 	.word	index@(_Z7reduce3PfS_j)
        /*0074*/ 	.word	0x00000000


	//----- nvinfo : EIATTR_MIN_STACK_SIZE
	.align		4
.L_19:
        /*0078*/ 	.byte	0x04, 0x12
        /*007a*/ 	.short	(.L_21 - .L_20)
	.align		4
.L_20:
        /*007c*/ 	.word	index@(_Z7reduce2PfS_j)
        /*0080*/ 	.word	0x00000000


	//----- nvinfo : EIATTR_MIN_STACK_SIZE
	.align		4
.L_21:
        /*0084*/ 	.byte	0x04, 0x12
        /*0086*/ 	.short	(.L_23 - .L_22)
	.align		4
.L_22:
        /*0088*/ 	.word	index@(_Z7reduce1PfS_j)
        /*008c*/ 	.word	0x00000000
.L_23:


//--------------------- .nv.compat                --------------------------
	.section	.nv.compat,"",@"SHT_CUDA_COMPAT_INFO"
	.align	4
        /*0000*/ 	.byte	0x02, 0x09, 0x00, 0x00, 0x02, 0x02, 0x01, 0x00, 0x02, 0x05, 0x05, 0x00, 0x03, 0x07, 0x01, 0x01
        /*0010*/ 	.byte	0x02, 0x03, 0x00, 0x00, 0x02, 0x06, 0x01, 0x00, 0x04, 0x0b, 0x08, 0x00, 0x09, 0x00, 0x00, 0x00
        /*0020*/ 	.byte	0x00, 0x00, 0x00, 0x00


//--------------------- .nv.info._Z7reduce4PfS_j  --------------------------
	.section	.nv.info._Z7reduce4PfS_j,"",@"SHT_CUDA_INFO"
	.sectionflags	@""
	.align	4


	//----- nvinfo : EIATTR_CUDA_API_VERSION
	.align		4
        /*0000*/ 	.byte	0x04, 0x37
        /*0002*/ 	.short	(.L_25 - .L_24)
.L_24:
        /*0004*/ 	.word	0x00000082


	//----- nvinfo : EIATTR_KPARAM_INFO
	.align		4
.L_25:
        /*0008*/ 	.byte	0x04, 0x17
        /*000a*/ 	.short	(.L_27 - .L_26)
.L_26:
        /*000c*/ 	.word	0x00000000
        /*0010*/ 	.short	0x0002
        /*0012*/ 	.short	0x0010
        /*0014*/ 	.byte	0x00, 0xf0, 0x11, 0x00


	//----- nvinfo : EIATTR_KPARAM_INFO
	.align		4
.L_27:
        /*0018*/ 	.byte	0x04, 0x17
        /*001a*/ 	.short	(.L_29 - .L_28)
.L_28:
        /*001c*/ 	.word	0x00000000
        /*0020*/ 	.short	0x0001
        /*0022*/ 	.short	0x0008
        /*0024*/ 	.byte	0x00, 0xf5, 0x21, 0x00


	//----- nvinfo : EIATTR_KPARAM_INFO
	.align		4
.L_29:
        /*0028*/ 	.byte	0x04, 0x17
        /*002a*/ 	.short	(.L_31 - .L_30)
.L_30:
        /*002c*/ 	.word	0x00000000
        /*0030*/ 	.short	0x0000
        /*0032*/ 	.short	0x0000
        /*0034*/ 	.byte	0x00, 0xf5, 0x21, 0x00


	//----- nvinfo : EIATTR_SPARSE_MMA_MASK
	.align		4
.L_31:
        /*0038*/ 	.byte	0x03, 0x50
        /*003a*/ 	.short	0x0000


	//----- nvinfo : EIATTR_MAXREG_COUNT
	.align		4
        /*003c*/ 	.byte	0x03, 0x1b
        /*003e*/ 	.short	0x00ff


	//----- nvinfo : EIATTR_NUM_BARRIERS
	.align		4
        /*0040*/ 	.byte	0x02, 0x4c
        /*0042*/ 	.byte	0x01
	.zero		1


	//----- nvinfo : EIATTR_MERCURY_ISA_VERSION
	.align		4
        /*0044*/ 	.byte	0x03, 0x5f
        /*0046*/ 	.short	0x0101


	//----- nvinfo : EIATTR_VRC_CTA_INIT_COUNT
	.align		4
        /*0048*/ 	.byte	0x02, 0x4a
	.zero		1
	.zero		1


	//----- nvinfo : EIATTR_EXIT_INSTR_OFFSETS
	.align		4
        /*004c*/ 	.byte	0x04, 0x1c
        /*004e*/ 	.short	(.L_33 - .L_32)


	//   ....[0]....
.L_32:
        /*0050*/ 	.word	0x00000080


	//   ....[1]....
        /*0054*/ 	.word	0x00000220


	//   ....[2]....
        /*0058*/ 	.word	0x000003c0


	//   ....[3]....
        /*005c*/ 	.word	0x00000440


	//----- nvinfo : EIATTR_CBANK_PARAM_SIZE
	.align		4
.L_33:
        /*0060*/ 	.byte	0x03, 0x19
        /*0062*/ 	.short	0x0014


	//----- nvinfo : EIATTR_PARAM_CBANK
	.align		4
        /*0064*/ 	.byte	0x04, 0x0a
        /*0066*/ 	.short	(.L_35 - .L_34)
	.align		4
.L_34:
        /*0068*/ 	.word	index@(.nv.constant0._Z7reduce4PfS_j)
        /*006c*/ 	.short	0x0380
        /*006e*/ 	.short	0x0014


	//----- nvinfo : EIATTR_SW_WAR
	.align		4
.L_35:
        /*0070*/ 	.byte	0x04, 0x36
        /*0072*/ 	.short	(.L_37 - .L_36)
.L_36:
        /*0074*/ 	.word	0x00000008
.L_37:


//--------------------- .nv.info._Z7reduce3PfS_j  --------------------------
	.section	.nv.info._Z7reduce3PfS_j,"",@"SHT_CUDA_INFO"
	.sectionflags	@""
	.align	4


	//----- nvinfo : EIATTR_CUDA_API_VERSION
	.align		4
        /*0000*/ 	.byte	0x04, 0x37
        /*0002*/ 	.short	(.L_39 - .L_38)
.L_38:
        /*0004*/ 	.word	0x00000082


	//----- nvinfo : EIATTR_KPARAM_INFO
	.align		4
.L_39:
        /*0008*/ 	.byte	0x04, 0x17
        /*000a*/ 	.short	(.L_41 - .L_40)
.L_40:
        /*000c*/ 	.word	0x00000000
        /*0010*/ 	.short	0x0002
        /*0012*/ 	.short	0x0010
        /*0014*/ 	.byte	0x00, 0xf0, 0x11, 0x00


	//----- nvinfo : EIATTR_KPARAM_INFO
	.align		4
.L_41:
        /*0018*/ 	.byte	0x04, 0x17
        /*001a*/ 	.short	(.L_43 - .L_42)
.L_42:
        /*001c*/ 	.word	0x00000000
        /*0020*/ 	.short	0x0001
        /*0022*/ 	.short	0x0008
        /*0024*/ 	.byte	0x00, 0xf5, 0x21, 0x00


	//----- nvinfo : EIATTR_KPARAM_INFO
	.align		4
.L_43:
        /*0028*/ 	.byte	0x04, 0x17
        /*002a*/ 	.short	(.L_45 - .L_44)
.L_44:
        /*002c*/ 	.word	0x00000000
        /*0030*/ 	.short	0x0000
        /*0032*/ 	.short	0x0000
        /*0034*/ 	.byte	0x00, 0xf5, 0x21, 0x00


	//----- nvinfo : EIATTR_SPARSE_MMA_MASK
	.align		4
.L_45:
        /*0038*/ 	.byte	0x03, 0x50
        /*003a*/ 	.short	0x0000


	//----- nvinfo : EIATTR_MAXREG_COUNT
	.align		4
        /*003c*/ 	.byte	0x03, 0x1b
        /*003e*/ 	.short	0x00ff


	//----- nvinfo : EIATTR_NUM_BARRIERS
	.align		4
        /*0040*/ 	.byte	0x02, 0x4c
        /*0042*/ 	.byte	0x01
	.zero		1


	//----- nvinfo : EIATTR_MERCURY_ISA_VERSION
	.align		4
        /*0044*/ 	.byte	0x03, 0x5f
        /*0046*/ 	.short	0x0101


	//----- nvinfo : EIATTR_VRC_CTA_INIT_COUNT
	.align		4
        /*0048*/ 	.byte	0x02, 0x4a
	.zero		1
	.zero		1


	//----- nvinfo : EIATTR_EXIT_INSTR_OFFSETS
	.align		4
        /*004c*/ 	.byte	0x04, 0x1c
        /*004e*/ 	.short	(.L_47 - .L_46)


	//   ....[0]....
.L_46:
        /*0050*/ 	.word	0x00000080


	//   ....[1]....
        /*0054*/ 	.word	0x00000220


	//   ....[2]....
        /*0058*/ 	.word	0x000002a0


	//----- nvinfo : EIATTR_CBANK_PARAM_SIZE
	.align		4
.L_47:
        /*005c*/ 	.byte	0x03, 0x19
        /*005e*/ 	.short	0x0014


	//----- nvinfo : EIATTR_PARAM_CBANK
	.align		4
        /*0060*/ 	.byte	0x04, 0x0a
        /*0062*/ 	.short	(.L_49 - .L_48)
	.align		4
.L_48:
        /*0064*/ 	.word	index@(.nv.constant0._Z7reduce3PfS_j)
        /*0068*/ 	.short	0x0380
        /*006a*/ 	.short	0x0014


	//----- nvinfo : EIATTR_SW_WAR
	.align		4
.L_49:
        /*006c*/ 	.byte	0x04, 0x36
        /*006e*/ 	.short	(.L_51 - .L_50)
.L_50:
        /*0070*/ 	.word	0x00000008
.L_51:


//--------------------- .nv.info._Z7reduce2PfS_j  --------------------------
	.section	.nv.info._Z7reduce2PfS_j,"",@"SHT_CUDA_INFO"
	.sectionflags	@""
	.align	4


	//----- nvinfo : EIATTR_CUDA_API_VERSION
	.align		4
        /*0000*/ 	.byte	0x04, 0x37
        /*0002*/ 	.short	(.L_53 - .L_52)
.L_52:
        /*0004*/ 	.word	0x00000082


	//----- nvinfo : EIATTR_KPARAM_INFO
	.align		4
.L_53:
        /*0008*/ 	.byte	0x04, 0x17
        /*000a*/ 	.short	(.L_55 - .L_54)
.L_54:
        /*000c*/ 	.word	0x00000000
        /*0010*/ 	.short	0x0002
        /*0012*/ 	.short	0x0010
        /*0014*/ 	.byte	0x00, 0xf0, 0x11, 0x00


	//----- nvinfo : EIATTR_KPARAM_INFO
	.align		4
.L_55:
        /*0018*/ 	.byte	0x04, 0x17
        /*001a*/ 	.short	(.L_57 - .L_56)
.L_56:
        /*001c*/ 	.word	0x00000000
        /*0020*/ 	.short	0x0001
        /*0022*/ 	.short	0x0008
        /*0024*/ 	.byte	0x00, 0xf5, 0x21, 0x00


	//----- nvinfo : EIATTR_KPARAM_INFO
	.align		4
.L_57:
        /*0028*/ 	.byte	0x04, 0x17
        /*002a*/ 	.short	(.L_59 - .L_58)
.L_58:
        /*002c*/ 	.word	0x00000000
        /*0030*/ 	.short	0x0000
        /*0032*/ 	.short	0x0000
        /*0034*/ 	.byte	0x00, 0xf5, 0x21, 0x00


	//----- nvinfo : EIATTR_SPARSE_MMA_MASK
	.align		4
.L_59:
        /*0038*/ 	.byte	0x03, 0x50
        /*003a*/ 	.short	0x0000


	//----- nvinfo : EIATTR_MAXREG_COUNT
	.align		4
        /*003c*/ 	.byte	0x03, 0x1b
        /*003e*/ 	.short	0x00ff


	//----- nvinfo : EIATTR_NUM_BARRIERS
	.align		4
        /*0040*/ 	.byte	0x02, 0x4c
        /*0042*/ 	.byte	0x01
	.zero		1


	//----- nvinfo : EIATTR_MERCURY_ISA_VERSION
	.align		4
        /*0044*/ 	.byte	0x03, 0x5f
        /*0046*/ 	.short	0x0101


	//----- nvinfo : EIATTR_VRC_CTA_INIT_COUNT
	.align		4
        /*0048*/ 	.byte	0x02, 0x4a
	.zero		1
	.zero		1


	//----- nvinfo : EIATTR_EXIT_INSTR_OFFSETS
	.align		4
        /*004c*/ 	.byte	0x04, 0x1c
        /*004e*/ 	.short	(.L_61 - .L_60)


	//   ....[0]....
.L_60:
        /*0050*/ 	.word	0x00000070


	//   ....[1]....
        /*0054*/ 	.word	0x00000240


	//   ....[2]....
        /*0058*/ 	.word	0x000002c0


	//----- nvinfo : EIATTR_CBANK_PARAM_SIZE
	.align		4
.L_61:
        /*005c*/ 	.byte	0x03, 0x19
        /*005e*/ 	.short	0x0014


	//----- nvinfo : EIATTR_PARAM_CBANK
	.align		4
        /*0060*/ 	.byte	0x04, 0x0a
        /*0062*/ 	.short	(.L_63 - .L_62)
	.align		4
.L_62:
        /*0064*/ 	.word	index@(.nv.constant0._Z7reduce2PfS_j)
        /*0068*/ 	.short	0x0380
        /*006a*/ 	.short	0x0014


	//----- nvinfo : EIATTR_SW_WAR
	.align		4
.L_63:
        /*006c*/ 	.byte	0x04, 0x36
        /*006e*/ 	.short	(.L_65 - .L_64)
.L_64:
        /*0070*/ 	.word	0x00000008
.L_65:


//--------------------- .nv.info._Z7reduce1PfS_j  --------------------------
	.section	.nv.info._Z7reduce1PfS_j,"",@"SHT_CUDA_INFO"
	.sectionflags	@""
	.align	4


	//----- nvinfo : EIATTR_CUDA_API_VERSION
	.align		4
        /*0000*/ 	.byte	0x04, 0x37
        /*0002*/ 	.short	(.L_67 - .L_66)
.L_66:
        /*0004*/ 	.word	0x00000082


	//----- nvinfo : EIATTR_KPARAM_INFO
	.align		4
.L_67:
        /*0008*/ 	.byte	0x04, 0x17
        /*000a*/ 	.short	(.L_69 - .L_68)
.L_68:
        /*000c*/ 	.word	0x00000000
        /*0010*/ 	.short	0x0002
        /*0012*/ 	.short	0x0010
        /*0014*/ 	.byte	0x00, 0xf0, 0x11, 0x00


	//----- nvinfo : EIATTR_KPARAM_INFO
	.align		4
.L_69:
        /*0018*/ 	.byte	0x04, 0x17
        /*001a*/ 	.short	(.L_71 - .L_70)
.L_70:
        /*001c*/ 	.word	0x00000000
        /*0020*/ 	.short	0x0001
        /*0022*/ 	.short	0x0008
        /*0024*/ 	.byte	0x00, 0xf5, 0x21, 0x00


	//----- nvinfo : EIATTR_KPARAM_INFO
	.align		4
.L_71:
        /*0028*/ 	.byte	0x04, 0x17
        /*002a*/ 	.short	(.L_73 - .L_72)
.L_72:
        /*002c*/ 	.word	0x00000000
        /*0030*/ 	.short	0x0000
        /*0032*/ 	.short	0x0000
        /*0034*/ 	.byte	0x00, 0xf5, 0x21, 0x00


	//----- nvinfo : EIATTR_SPARSE_MMA_MASK
	.align		4
.L_73:
        /*0038*/ 	.byte	0x03, 0x50
        /*003a*/ 	.short	0x0000


	//----- nvinfo : EIATTR_MAXREG_COUNT
	.align		4
        /*003c*/ 	.byte	0x03, 0x1b
        /*003e*/ 	.short	0x00ff


	//----- nvinfo : EIATTR_NUM_BARRIERS
	.align		4
        /*0040*/ 	.byte	0x02, 0x4c
        /*0042*/ 	.byte	0x01
	.zero		1


	//----- nvinfo : EIATTR_MERCURY_ISA_VERSION
	.align		4
        /*0044*/ 	.byte	0x03, 0x5f
        /*0046*/ 	.short	0x0101


	//----- nvinfo : EIATTR_VRC_CTA_INIT_COUNT
	.align		4
        /*0048*/ 	.byte	0x02, 0x4a
	.zero		1
	.zero		1


	//----- nvinfo : EIATTR_EXIT_INSTR_OFFSETS
	.align		4
        /*004c*/ 	.byte	0x04, 0x1c
        /*004e*/ 	.short	(.L_75 - .L_74)


	//   ....[0]....
.L_74:
        /*0050*/ 	.word	0x00000070


	//   ....[1]....
        /*0054*/ 	.word	0x00000220


	//   ....[2]....
        /*0058*/ 	.word	0x000002a0


	//----- nvinfo : EIATTR_CBANK_PARAM_SIZE
	.align		4
.L_75:
        /*005c*/ 	.byte	0x03, 0x19
        /*005e*/ 	.short	0x0014


	//----- nvinfo : EIATTR_PARAM_CBANK
	.align		4
        /*0060*/ 	.byte	0x04, 0x0a
        /*0062*/ 	.short	(.L_77 - .L_76)
	.align		4
.L_76:
        /*0064*/ 	.word	index@(.nv.constant0._Z7reduce1PfS_j)
        /*0068*/ 	.short	0x0380
        /*006a*/ 	.short	0x0014


	//----- nvinfo : EIATTR_SW_WAR
	.align		4
.L_77:
        /*006c*/ 	.byte	0x04, 0x36
        /*006e*/ 	.short	(.L_79 - .L_78)
.L_78:
        /*0070*/ 	.word	0x00000008
.L_79:


//--------------------- .nv.callgraph             --------------------------
	.section	.nv.callgraph,"",@"SHT_CUDA_CALLGRAPH"
	.align	4
	.sectionentsize	8
	.align		4
        /*0000*/ 	.word	0x00000000
	.align		4
        /*0004*/ 	.word	0xffffffff
	.align		4
        /*0008*/ 	.word	0x00000000
	.align		4
        /*000c*/ 	.word	0xfffffffe
	.align		4
        /*0010*/ 	.word	0x00000000
	.align		4
        /*0014*/ 	.word	0xfffffffd
	.align		4
        /*0018*/ 	.word	0x00000000
	.align		4
        /*001c*/ 	.word	0xfffffffc


//--------------------- .text._Z7reduce4PfS_j     --------------------------
	.section	.text._Z7reduce4PfS_j,"ax",@progbits
	.align	128
        .global         _Z7reduce4PfS_j
        .type           _Z7reduce4PfS_j,@function
        .size           _Z7reduce4PfS_j,(.L_x_12 - _Z7reduce4PfS_j)
        .other          _Z7reduce4PfS_j,@"STO_CUDA_ENTRY STV_DEFAULT"
_Z7reduce4PfS_j:
.text._Z7reduce4PfS_j:
[----:B------:R-:W-:Y:S01]  /*0000*/  LDC R1, c[0x0][0x37c] ;  /* 0x0000df00ff017b82 */ /* 0x000fe20000000800 */
[----:B------:R-:W0:Y:S01]  /*0010*/  S2R R3, SR_TID.X ;  /* 0x0000000000037919 */ /* 0x000e220000002100 */
[----:B------:R-:W1:Y:S01]  /*0020*/  LDCU UR4, c[0x0][0x360] ;  /* 0x00006c00ff0477ac */ /* 0x000e620008000800 */
[----:B------:R-:W0:Y:S01]  /*0030*/  S2R R0, SR_CTAID.X ;  /* 0x0000000000007919 */ /* 0x000e220000002500 */
[----:B------:R-:W2:Y:S01]  /*0040*/  LDCU UR5, c[0x0][0x390] ;  /* 0x00007200ff0577ac */ /* 0x000ea20008000800 */
[----:B-1----:R-:W-:Y:S01]  /*0050*/  MOV R2, UR4 ;  /* 0x0000000400027c02 */ /* 0x002fe20008000f00 */
[----:B0-----:R-:W-:-:S05]  /*0060*/  IMAD R7, R0, UR4, R3 ;  /* 0x0000000400077c24 */ /* 0x001fca000f8e0203 */
[----:B--2---:R-:W-:-:S13]  /*0070*/  ISETP.GT.U32.AND P0, PT, R7, UR5, PT ;  /* 0x0000000507007c0c */ /* 0x004fda000bf04070 */
[----:B------:R-:W-:Y:S05]  /*0080*/  @P0 EXIT ;  /* 0x000000000000094d */ /* 0x000fea0003800000 */
[----:B------:R-:W0:Y:S01]  /*0090*/  LDC.64 R4, c[0x0][0x380] ;  /* 0x0000e000ff047b82 */ /* 0x000e220000000a00 */
[----:B------:R-:W1:Y:S01]  /*00a0*/  LDCU.64 UR6, c[0x0][0x358] ;  /* 0x00006b00ff0677ac */ /* 0x000e620008000a00 */
[----:B0-----:R-:W-:-:S06]  /*00b0*/  IMAD.WIDE.U32 R4, R7, 0x4, R4 ;  /* 0x0000000407047825 */ /* 0x001fcc00078e0004 */
[----:B-1----:R-:W2:Y:S01]  /*00c0*/  LDG.E R4, desc[UR6][R4.64] ;  /* 0x0000000604047981 */ /* 0x002ea2000c1e1900 */
[----:B------:R-:W0:Y:S01]  /*00d0*/  S2UR UR5, SR_CgaCtaId ;  /* 0x00000000000579c3 */ /* 0x000e220000008800 */
[----:B------:R-:W-:Y:S01]  /*00e0*/  UMOV UR4, 0x400 ;  /* 0x0000040000047882 */ /* 0x000fe20000000000 */
[----:B------:R-:W-:Y:S02]  /*00f0*/  ISETP.GE.U32.AND P1, PT, R2, 0x42, PT ;  /* 0x000000420200780c */ /* 0x000fe40003f26070 */
[----:B------:R-:W-:Y:S01]  /*0100*/  ISETP.GT.U32.AND P0, PT, R3, 0x1f, PT ;  /* 0x0000001f0300780c */ /* 0x000fe20003f04070 */
[----:B0-----:R-:W-:-:S06]  /*0110*/  ULEA UR4, UR5, UR4, 0x18 ;  /* 0x0000000405047291 */ /* 0x001fcc000f8ec0ff */
[----:B------:R-:W-:-:S05]  /*0120*/  LEA R7, R3, UR4, 0x2 ;  /* 0x0000000403077c11 */ /* 0x000fca000f8e10ff */
[----:B--2---:R0:W-:Y:S01]  /*0130*/  STS [R7], R4 ;  /* 0x0000000407007388 */ /* 0x0041e20000000800 */
[----:B------:R-:W-:Y:S06]  /*0140*/  BAR.SYNC.DEFER_BLOCKING 0x0 ;  /* 0x0000000000007b1d */ /* 0x000fec0000010000 */
[----:B------:R-:W-:Y:S05]  /*0150*/  @!P1 BRA `(.L_x_0) ;  /* 0x0000000000309947 */ /* 0x000fea0003800000 */
[----:B0-----:R-:W-:-:S04]  /*0160*/  SHF.R.U32.HI R4, RZ, 0x1, R2 ;  /* 0x00000001ff047819 */ /* 0x001fc80000011602 */
[----:B------:R-:W-:-:S13]  /*0170*/  ISETP.GE.U32.AND P2, PT, R3, R4, PT ;  /* 0x000000040300720c */ /* 0x000fda0003f46070 */
.L_x_1:
[----:B------:R-:W-:Y:S01]  /*0180*/  SHF.R.U32.HI R8, RZ, 0x1, R2 ;  /* 0x00000001ff087819 */ /* 0x000fe20000011602 */
[----:B------:R-:W-:Y:S01]  /*0190*/  @!P2 LDS R5, [R7] ;  /* 0x000000000705a984 */ /* 0x000fe20000000800 */
[----:B------:R-:W-:Y:S02]  /*01a0*/  ISETP.GT.U32.AND P1, PT, R2, 0x83, PT ;  /* 0x000000830200780c */ /* 0x000fe40003f24070 */
[----:B------:R-:W-:Y:S02]  /*01b0*/  @!P2 LEA R4, R8, R7, 0x2 ;  /* 0x000000070804a211 */ /* 0x000fe400078e10ff */
[----:B------:R-:W-:-:S04]  /*01c0*/  MOV R2, R8 ;  /* 0x0000000800027202 */ /* 0x000fc80000000f00 */
[----:B------:R-:W0:Y:S02]  /*01d0*/  @!P2 LDS R4, [R4] ;  /* 0x000000000404a984 */ /* 0x000e240000000800 */
[----:B01----:R-:W-:-:S05]  /*01e0*/  @!P2 FADD R6, R4, R5 ;  /* 0x000000050406a221 */ /* 0x003fca0000000000 */
[----:B------:R1:W-:Y:S01]  /*01f0*/  @!P2 STS [R7], R6 ;  /* 0x000000060700a388 */ /* 0x0003e20000000800 */
[----:B------:R-:W-:Y:S06]  /*0200*/  BAR.SYNC.DEFER_BLOCKING 0x0 ;  /* 0x0000000000007b1d */ /* 0x000fec0000010000 */
[----:B------:R-:W-:Y:S05]  /*0210*/  @P1 BRA `(.L_x_1) ;  /* 0xfffffffc00d81947 */ /* 0x000fea000383ffff */
.L_x_0:
[----:B------:R-:W-:Y:S05]  /*0220*/  @P0 EXIT ;  /* 0x000000000000094d */ /* 0x000fea0003800000 */
[----:B------:R-:W-:Y:S01]  /*0230*/  LDS R2, [R7+0x80] ;  /* 0x0000800007027984 */ /* 0x000fe20000000800 */
[----:B------:R-:W-:-:S03]  /*0240*/  ISETP.NE.AND P0, PT, R3, RZ, PT ;  /* 0x000000ff0300720c */ /* 0x000fc60003f05270 */
[----:B------:R-:W2:Y:S02]  /*0250*/  LDS R5, [R7] ;  /* 0x0000000007057984 */ /* 0x000ea40000000800 */
[----:B--2---:R-:W-:-:S05]  /*0260*/  FADD R2, R2, R5 ;  /* 0x0000000502027221 */ /* 0x004fca0000000000 */
[----:B------:R-:W-:Y:S04]  /*0270*/  STS [R7], R2 ;  /* 0x0000000207007388 */ /* 0x000fe80000000800 */
[----:B0-----:R-:W-:Y:S04]  /*0280*/  LDS R4, [R7+0x40] ;  /* 0x0000400007047984 */ /* 0x001fe80000000800 */
[----:B------:R-:W0:Y:S02]  /*0290*/  LDS R5, [R7] ;  /* 0x0000000007057984 */ /* 0x000e240000000800 */
[----:B0-----:R-:W-:-:S05]  /*02a0*/  FADD R4, R4, R5 ;  /* 0x0000000504047221 */ /* 0x001fca0000000000 */
[----:B------:R-:W-:Y:S04]  /*02b0*/  STS [R7], R4 ;  /* 0x0000000407007388 */ /* 0x000fe80000000800 */
[----:B------:R-:W-:Y:S04]  /*02c0*/  LDS R5, [R7+0x20] ;  /* 0x0000200007057984 */ /* 0x000fe80000000800 */
[----:B-1----:R-:W0:Y:S02]  /*02d0*/  LDS R6, [R7] ;  /* 0x0000000007067984 */ /* 0x002e240000000800 */
[----:B0-----:R-:W-:-:S05]  /*02e0*/  FADD R6, R5, R6 ;  /* 0x0000000605067221 */ /* 0x001fca0000000000 */
[----:B------:R-:W-:Y:S04]  /*02f0*/  STS [R7], R6 ;  /* 0x0000000607007388 */ /* 0x000fe80000000800 */
[----:B------:R-:W-:Y:S04]  /*0300*/  LDS R5, [R7+0x10] ;  /* 0x0000100007057984 */ /* 0x000fe80000000800 */
[----:B------:R-:W0:Y:S02]  /*0310*/  LDS R8, [R7] ;  /* 0x0000000007087984 */ /* 0x000e240000000800 */
        /* <DEDUP_REMOVED lines=9> */
[----:B------:R0:W-:Y:S01]  /*03b0*/  STS [R7], R4 ;  /* 0x0000000407007388 */ /* 0x0001e20000000800 */
[----:B------:R-:W-:Y:S05]  /*03c0*/  @P0 EXIT ;  /* 0x000000000000094d */ /* 0x000fea0003800000 */
[----:B------:R-:W1:Y:S01]  /*03d0*/  S2UR UR5, SR_CgaCtaId ;  /* 0x00000000000579c3 */ /* 0x000e620000008800 */
[----:B------:R-:W-:-:S07]  /*03e0*/  UMOV UR4, 0x400 ;  /* 0x0000040000047882 */ /* 0x000fce0000000000 */
[----:B------:R-:W2:Y:S01]  /*03f0*/  LDC.64 R2, c[0x0][0x388] ;  /* 0x0000e200ff027b82 */ /* 0x000ea20000000a00 */
[----:B-1----:R-:W-:Y:S01]  /*0400*/  ULEA UR4, UR5, UR4, 0x18 ;  /* 0x0000000405047291 */ /* 0x002fe2000f8ec0ff */
[----:B--2---:R-:W-:-:S08]  /*0410*/  IMAD.WIDE.U32 R2, R0, 0x4, R2 ;  /* 0x0000000400027825 */ /* 0x004fd000078e0002 */
[----:B------:R-:W1:Y:S04]  /*0420*/  LDS R5, [UR4] ;  /* 0x00000004ff057984 */ /* 0x000e680008000800 */
[----:B-1----:R-:W-:Y:S01]  /*0430*/  STG.E desc[UR6][R2.64], R5 ;  /* 0x0000000502007986 */ /* 0x002fe2000c101906 */
[----:B------:R-:W-:Y:S05]  /*0440*/  EXIT ;  /* 0x000000000000794d */ /* 0x000fea0003800000 */
.L_x_2:
[----:B------:R-:W-:-:S00]  /*0450*/  BRA `(.L_x_2) ;  /* 0xfffffffc00fc7947 */ /* 0x000fc0000383ffff */
[----:B------:R-:W-:-:S00]  /*0460*/  NOP ;  /* 0x0000000000007918 */ /* 0x000fc00000000000 */
        /* <DEDUP_REMOVED lines=9> */
.L_x_12:


//--------------------- .text._Z7reduce3PfS_j     --------------------------
	.section	.text._Z7reduce3PfS_j,"ax",@progbits
	.align	128
        .global         _Z7reduce3PfS_j
        .type           _Z7reduce3PfS_j,@function
        .size           _Z7reduce3PfS_j,(.L_x_13 - _Z7reduce3PfS_j)
        .other          _Z7reduce3PfS_j,@"STO_CUDA_ENTRY STV_DEFAULT"
_Z7reduce3PfS_j:
.text._Z7reduce3PfS_j:
[----:B------:R-:W-:Y:S01]  /*0000*/  LDC R1, c[0x0][0x37c] ;  /* 0x0000df00ff017b82 */ /* 0x000fe20000000800 */
[----:B------:R-:W0:Y:S01]  /*0010*/  S2R R7, SR_TID.X ;  /* 0x0000000000077919 */ /* 0x000e220000002100 */
[----:B------:R-:W1:Y:S01]  /*0020*/  LDCU UR4, c[0x0][0x360] ;  /* 0x00006c00ff0477ac */ /* 0x000e620008000800 */
[----:B------:R-:W0:Y:S01]  /*0030*/  S2R R6, SR_CTAID.X ;  /* 0x0000000000067919 */ /* 0x000e220000002500 */
[----:B------:R-:W2:Y:S01]  /*0040*/  LDCU UR5, c[0x0][0x390] ;  /* 0x00007200ff0577ac */ /* 0x000ea20008000800 */
[----:B-1----:R-:W-:Y:S02]  /*0050*/  IMAD.U32 R0, RZ, RZ, UR4 ;  /* 0x00000004ff007e24 */ /* 0x002fe4000f8e00ff */
        /* <DEDUP_REMOVED lines=10> */
[----:B------:R-:W-:Y:S01]  /*0100*/  ISETP.NE.AND P0, PT, R7, RZ, PT ;  /* 0x000000ff0700720c */ /* 0x000fe20003f05270 */
[----:B0-----:R-:W-:-:S06]  /*0110*/  ULEA UR4, UR5, UR4, 0x18 ;  /* 0x0000000405047291 */ /* 0x001fcc000f8ec0ff */
[----:B------:R-:W-:-:S05]  /*0120*/  LEA R5, R7, UR4, 0x2 ;  /* 0x0000000407057c11 */ /* 0x000fca000f8e10ff */
[----:B--2---:R0:W-:Y:S01]  /*0130*/  STS [R5], R2 ;  /* 0x0000000205007388 */ /* 0x0041e20000000800 */
[----:B------:R-:W-:Y:S06]  /*0140*/  BAR.SYNC.DEFER_BLOCKING 0x0 ;  /* 0x0000000000007b1d */ /* 0x000fec0000010000 */
[----:B------:R-:W-:Y:S05]  /*0150*/  @!P1 BRA `(.L_x_3) ;  /* 0x0000000000309947 */ /* 0x000fea0003800000 */
[----:B0-----:R-:W-:-:S04]  /*0160*/  SHF.R.U32.HI R2, RZ, 0x1, R0 ;  /* 0x00000001ff027819 */ /* 0x001fc80000011600 */
[----:B------:R-:W-:-:S13]  /*0170*/  ISETP.GE.U32.AND P2, PT, R7, R2, PT ;  /* 0x000000020700720c */ /* 0x000fda0003f46070 */
.L_x_4:
[----:B------:R-:W-:Y:S01]  /*0180*/  SHF.R.U32.HI R8, RZ, 0x1, R0 ;  /* 0x00000001ff087819 */ /* 0x000fe20000011600 */
[----:B------:R-:W-:Y:S01]  /*0190*/  @!P2 LDS R3, [R5] ;  /* 0x000000000503a984 */ /* 0x000fe20000000800 */
[----:B------:R-:W-:-:S03]  /*01a0*/  ISETP.GT.U32.AND P1, PT, R0, 0x3, PT ;  /* 0x000000030000780c */ /* 0x000fc60003f24070 */
[----:B------:R-:W-:Y:S02]  /*01b0*/  @!P2 IMAD R2, R8, 0x4, R5 ;  /* 0x000000040802a824 */ /* 0x000fe400078e0205 */
[----:B------:R-:W-:-:S04]  /*01c0*/  IMAD.MOV.U32 R0, RZ, RZ, R8 ;  /* 0x000000ffff007224 */ /* 0x000fc800078e0008 */
[----:B------:R-:W0:Y:S02]  /*01d0*/  @!P2 LDS R2, [R2] ;  /* 0x000000000202a984 */ /* 0x000e240000000800 */
[----:B01----:R-:W-:-:S05]  /*01e0*/  @!P2 FADD R4, R2, R3 ;  /* 0x000000030204a221 */ /* 0x003fca0000000000 */
[----:B------:R1:W-:Y:S01]  /*01f0*/  @!P2 STS [R5], R4 ;  /* 0x000000040500a388 */ /* 0x0003e20000000800 */
[----:B------:R-:W-:Y:S06]  /*0200*/  BAR.SYNC.DEFER_BLOCKING 0x0 ;  /* 0x0000000000007b1d */ /* 0x000fec0000010000 */
[----:B------:R-:W-:Y:S05]  /*0210*/  @P1 BRA `(.L_x_4) ;  /* 0xfffffffc00d81947 */ /* 0x000fea000383ffff */
.L_x_3:
[----:B------:R-:W-:Y:S05]  /*0220*/  @P0 EXIT ;  /* 0x000000000000094d */ /* 0x000fea0003800000 */
[----:B------:R-:W2:Y:S01]  /*0230*/  S2UR UR5, SR_CgaCtaId ;  /* 0x00000000000579c3 */ /* 0x000ea20000008800 */
[----:B------:R-:W-:-:S07]  /*0240*/  UMOV UR4, 0x400 ;  /* 0x0000040000047882 */ /* 0x000fce0000000000 */
[----:B0-----:R-:W0:Y:S01]  /*0250*/  LDC.64 R2, c[0x0][0x388] ;  /* 0x0000e200ff027b82 */ /* 0x001e220000000a00 */
[----:B--2---:R-:W-:Y:S01]  /*0260*/  ULEA UR4, UR5, UR4, 0x18 ;  /* 0x0000000405047291 */ /* 0x004fe2000f8ec0ff */
[----:B0-----:R-:W-:-:S08]  /*0270*/  IMAD.WIDE.U32 R2, R6, 0x4, R2 ;  /* 0x0000000406027825 */ /* 0x001fd000078e0002 */
[----:B-1----:R-:W0:Y:S04]  /*0280*/  LDS R5, [UR4] ;  /* 0x00000004ff057984 */ /* 0x002e280008000800 */
[----:B0-----:R-:W-:Y:S01]  /*0290*/  STG.E desc[UR6][R2.64], R5 ;  /* 0x0000000502007986 */ /* 0x001fe2000c101906 */
[----:B------:R-:W-:Y:S05]  /*02a0*/  EXIT ;  /* 0x000000000000794d */ /* 0x000fea0003800000 */
.L_x_5:
        /* <DEDUP_REMOVED lines=13> */
.L_x_13:


//--------------------- .text._Z7reduce2PfS_j     --------------------------
	.section	.text._Z7reduce2PfS_j,"ax",@progbits
	.align	128
        .global         _Z7reduce2PfS_j
        .type           _Z7reduce2PfS_j,@function
        .size           _Z7reduce2PfS_j,(.L_x_14 - _Z7reduce2PfS_j)
        .other          _Z7reduce2PfS_j,@"STO_CUDA_ENTRY STV_DEFAULT"
_Z7reduce2PfS_j:
.text._Z7reduce2PfS_j:
[----:B------:R-:W-:Y:S01]  /*0000*/  LDC R1, c[0x0][0x37c] ;  /* 0x0000df00ff017b82 */ /* 0x000fe20000000800 */
[----:B------:R-:W0:Y:S01]  /*0010*/  S2R R4, SR_TID.X ;  /* 0x0000000000047919 */ /* 0x000e220000002100 */
[----:B------:R-:W0:Y:S01]  /*0020*/  LDCU UR7, c[0x0][0x360] ;  /* 0x00006c00ff0777ac */ /* 0x000e220008000800 */
[----:B------:R-:W0:Y:S01]  /*0030*/  S2R R7, SR_CTAID.X ;  /* 0x0000000000077919 */ /* 0x000e220000002500 */
[----:B------:R-:W1:Y:S01]  /*0040*/  LDCU UR4, c[0x0][0x390] ;  /* 0x00007200ff0477ac */ /* 0x000e620008000800 */
[----:B0-----:R-:W-:-:S05]  /*0050*/  IMAD R5, R7, UR7, R4 ;  /* 0x0000000707057c24 */ /* 0x001fca000f8e0204 */
[----:B-1----:R-:W-:-:S13]  /*0060*/  ISETP.GT.U32.AND P0, PT, R5, UR4, PT ;  /* 0x0000000405007c0c */ /* 0x002fda000bf04070 */
[----:B------:R-:W-:Y:S05]  /*0070*/  @P0 EXIT ;  /* 0x000000000000094d */ /* 0x000fea0003800000 */
[----:B------:R-:W0:Y:S01]  /*0080*/  LDC.64 R2, c[0x0][0x380] ;  /* 0x0000e000ff027b82 */ /* 0x000e220000000a00 */
[----:B------:R-:W1:Y:S01]  /*0090*/  LDCU.64 UR8, c[0x0][0x358] ;  /* 0x00006b00ff0877ac */ /* 0x000e620008000a00 */
[----:B0-----:R-:W-:-:S06]  /*00a0*/  IMAD.WIDE.U32 R2, R5, 0x4, R2 ;  /* 0x0000000405027825 */ /* 0x001fcc00078e0002 */
[----:B-1----:R-:W2:Y:S01]  /*00b0*/  LDG.E R2, desc[UR8][R2.64] ;  /* 0x0000000802027981 */ /* 0x002ea2000c1e1900 */
[----:B------:R-:W0:Y:S01]  /*00c0*/  S2UR UR5, SR_CgaCtaId ;  /* 0x00000000000579c3 */ /* 0x000e220000008800 */
[----:B------:R-:W-:Y:S01]  /*00d0*/  UMOV UR4, 0x400 ;  /* 0x0000040000047882 */ /* 0x000fe20000000000 */
[----:B------:R-:W-:Y:S01]  /*00e0*/  UISETP.GE.U32.AND UP0, UPT, UR7, 0x2, UPT ;  /* 0x000000020700788c */ /* 0x000fe2000bf06070 */
[----:B------:R-:W-:Y:S01]  /*00f0*/  ISETP.NE.AND P1, PT, R4, RZ, PT ;  /* 0x000000ff0400720c */ /* 0x000fe20003f25270 */
[----:B0-----:R-:W-:-:S06]  /*0100*/  ULEA UR4, UR5, UR4, 0x18 ;  /* 0x0000000405047291 */ /* 0x001fcc000f8ec0ff */
[----:B------:R-:W-:-:S05]  /*0110*/  LEA R5, R4, UR4, 0x2 ;  /* 0x0000000404057c11 */ /* 0x000fca000f8e10ff */
[----:B--2---:R0:W-:Y:S01]  /*0120*/  STS [R5], R2 ;  /* 0x0000000205007388 */ /* 0x0041e20000000800 */
[----:B------:R-:W-:Y:S06]  /*0130*/  BAR.SYNC.DEFER_BLOCKING 0x0 ;  /* 0x0000000000007b1d */ /* 0x000fec0000010000 */
[----:B------:R-:W-:Y:S05]  /*0140*/  BRA.U !UP0, `(.L_x_6) ;  /* 0x00000001083c7547 */ /* 0x000fea000b800000 */
[----:B------:R-:W-:-:S05]  /*0150*/  UMOV UR5, 0x1 ;  /* 0x0000000100057882 */ /* 0x000fca0000000000 */
.L_x_7:
[----:B------:R-:W-:-:S04]  /*0160*/  USHF.L.U32 UR6, UR5, 0x1, URZ ;  /* 0x0000000105067899 */ /* 0x000fc800080006ff */
[----:B------:R-:W-:Y:S02]  /*0170*/  UISETP.GE.U32.AND UP0, UPT, UR6, UR7, UPT ;  /* 0x000000070600728c */ /* 0x000fe4000bf06070 */
[----:B01----:R-:W-:-:S05]  /*0180*/  IMAD R2, R4, UR6, RZ ;  /* 0x0000000604027c24 */ /* 0x003fca000f8e02ff */
[----:B------:R-:W-:-:S13]  /*0190*/  ISETP.GE.U32.AND P0, PT, R2, UR7, PT ;  /* 0x0000000702007c0c */ /* 0x000fda000bf06070 */
[C---:B------:R-:W-:Y:S01]  /*01a0*/  @!P0 IADD3 R0, PT, PT, R2.reuse, UR5, RZ ;  /* 0x0000000502008c10 */ /* 0x040fe2000fffe0ff */
[----:B------:R-:W-:Y:S01]  /*01b0*/  UMOV UR5, UR6 ;  /* 0x0000000600057c82 */ /* 0x000fe20008000000 */
[----:B------:R-:W-:Y:S02]  /*01c0*/  @!P0 LEA R2, R2, UR4, 0x2 ;  /* 0x0000000402028c11 */ /* 0x000fe4000f8e10ff */
[----:B------:R-:W-:-:S03]  /*01d0*/  @!P0 LEA R0, R0, UR4, 0x2 ;  /* 0x0000000400008c11 */ /* 0x000fc6000f8e10ff */
[----:B------:R-:W-:Y:S04]  /*01e0*/  @!P0 LDS R3, [R2] ;  /* 0x0000000002038984 */ /* 0x000fe80000000800 */
[----:B------:R-:W0:Y:S02]  /*01f0*/  @!P0 LDS R0, [R0] ;  /* 0x0000000000008984 */ /* 0x000e240000000800 */
[----:B0-----:R-:W-:-:S05]  /*0200*/  @!P0 FADD R3, R0, R3 ;  /* 0x0000000300038221 */ /* 0x001fca0000000000 */
[----:B------:R1:W-:Y:S01]  /*0210*/  @!P0 STS [R2], R3 ;  /* 0x0000000302008388 */ /* 0x0003e20000000800 */
[----:B------:R-:W-:Y:S06]  /*0220*/  BAR.SYNC.DEFER_BLOCKING 0x0 ;  /* 0x0000000000007b1d */ /* 0x000fec0000010000 */
[----:B------:R-:W-:Y:S05]  /*0230*/  BRA.U !UP0, `(.L_x_7) ;  /* 0xfffffffd08c87547 */ /* 0x000fea000b83ffff */
.L_x_6:
[----:B------:R-:W-:Y:S05]  /*0240*/  @P1 EXIT ;  /* 0x000000000000194d */ /* 0x000fea0003800000 */
[----:B------:R-:W2:Y:S01]  /*0250*/  S2UR UR5, SR_CgaCtaId ;  /* 0x00000000000579c3 */ /* 0x000ea20000008800 */
[----:B------:R-:W-:-:S07]  /*0260*/  UMOV UR4, 0x400 ;  /* 0x0000040000047882 */ /* 0x000fce0000000000 */
[----:B01----:R-:W0:Y:S01]  /*0270*/  LDC.64 R2, c[0x0][0x388] ;  /* 0x0000e200ff027b82 */ /* 0x003e220000000a00 */
[----:B--2---:R-:W-:Y:S01]  /*0280*/  ULEA UR4, UR5, UR4, 0x18 ;  /* 0x0000000405047291 */ /* 0x004fe2000f8ec0ff */
[----:B0-----:R-:W-:-:S08]  /*0290*/  IMAD.WIDE.U32 R2, R7, 0x4, R2 ;  /* 0x0000000407027825 */ /* 0x001fd000078e0002 */
[----:B------:R-:W0:Y:S04]  /*02a0*/  LDS R5, [UR4] ;  /* 0x00000004ff057984 */ /* 0x000e280008000800 */
[----:B0-----:R-:W-:Y:S01]  /*02b0*/  STG.E desc[UR8][R2.64], R5 ;  /* 0x0000000502007986 */ /* 0x001fe2000c101908 */
[----:B------:R-:W-:Y:S05]  /*02c0*/  EXIT ;  /* 0x000000000000794d */ /* 0x000fea0003800000 */
.L_x_8:
        /* <DEDUP_REMOVED lines=11> */
.L_x_14:


//--------------------- .text._Z7reduce1PfS_j     --------------------------
	.section	.text._Z7reduce1PfS_j,"ax",@progbits
	.align	128
        .global         _Z7reduce1PfS_j
        .type           _Z7reduce1PfS_j,@function
        .size           _Z7reduce1PfS_j,(.L_x_15 - _Z7reduce1PfS_j)
        .other          _Z7reduce1PfS_j,@"STO_CUDA_ENTRY STV_DEFAULT"
_Z7reduce1PfS_j:
.text._Z7reduce1PfS_j:
        /* <DEDUP_REMOVED lines=21> */
[----:B------:R-:W-:-:S07]  /*0150*/  IMAD.MOV.U32 R0, RZ, RZ, 0x1 ;  /* 0x00000001ff007424 */ /* 0x000fce00078e00ff */
.L_x_10:
[----:B------:R-:W-:-:S05]  /*0160*/  SHF.L.U32 R8, R0, 0x1, RZ ;  /* 0x0000000100087819 */ /* 0x000fca00000006ff */
[----:B0-----:R-:W-:-:S05]  /*0170*/  VIADD R2, R8, 0xffffffff ;  /* 0xffffffff08027836 */ /* 0x001fca0000000000 */
[----:B------:R-:W-:-:S13]  /*0180*/  LOP3.LUT P1, RZ, R2, R7, RZ, 0xc0, !PT ;  /* 0x0000000702ff7212 */ /* 0x000fda000782c0ff */
[----:B------:R-:W-:Y:S01]  /*0190*/  @!P1 LEA R2, R0, R5, 0x2 ;  /* 0x0000000500029211 */ /* 0x000fe200078e10ff */
[----:B------:R-:W-:Y:S01]  /*01a0*/  @!P1 LDS R3, [R5] ;  /* 0x0000000005039984 */ /* 0x000fe20000000800 */
[----:B------:R-:W-:-:S04]  /*01b0*/  IMAD.MOV.U32 R0, RZ, RZ, R8 ;  /* 0x000000ffff007224 */ /* 0x000fc800078e0008 */
[----:B------:R-:W0:Y:S02]  /*01c0*/  @!P1 LDS R2, [R2] ;  /* 0x0000000002029984 */ /* 0x000e240000000800 */
[----:B0-----:R-:W-:-:S05]  /*01d0*/  @!P1 FADD R4, R2, R3 ;  /* 0x0000000302049221 */ /* 0x001fca0000000000 */
[----:B------:R1:W-:Y:S01]  /*01e0*/  @!P1 STS [R5], R4 ;  /* 0x0000000405009388 */ /* 0x0003e20000000800 */
[----:B------:R-:W-:Y:S01]  /*01f0*/  BAR.SYNC.DEFER_BLOCKING 0x0 ;  /* 0x0000000000007b1d */ /* 0x000fe20000010000 */
[----:B------:R-:W-:-:S13]  /*0200*/  ISETP.GE.U32.AND P1, PT, R8, UR8, PT ;  /* 0x0000000808007c0c */ /* 0x000fda000bf26070 */
[----:B-1----:R-:W-:Y:S05]  /*0210*/  @!P1 BRA `(.L_x_10) ;  /* 0xfffffffc00d09947 */ /* 0x002fea000383ffff */
.L_x_9:
[----:B------:R-:W-:Y:S05]  /*0220*/  @P0 EXIT ;  /* 0x000000000000094d */ /* 0x000fea0003800000 */
[----:B------:R-:W1:Y:S01]  /*0230*/  S2UR UR5, SR_CgaCtaId ;  /* 0x00000000000579c3 */ /* 0x000e620000008800 */
[----:B------:R-:W-:-:S07]  /*0240*/  UMOV UR4, 0x400 ;  /* 0x0000040000047882 */ /* 0x000fce0000000000 */
[----:B0-----:R-:W0:Y:S01]  /*0250*/  LDC.64 R2, c[0x0][0x388] ;  /* 0x0000e200ff027b82 */ /* 0x001e220000000a00 */
[----:B-1----:R-:W-:Y:S01]  /*0260*/  ULEA UR4, UR5, UR4, 0x18 ;  /* 0x0000000405047291 */ /* 0x002fe2000f8ec0ff */
[----:B0-----:R-:W-:-:S08]  /*0270*/  IMAD.WIDE.U32 R2, R6, 0x4, R2 ;  /* 0x0000000406027825 */ /* 0x001fd000078e0002 */
[----:B------:R-:W0:Y:S04]  /*0280*/  LDS R5, [UR4] ;  /* 0x00000004ff057984 */ /* 0x000e280008000800 */
[----:B0-----:R-:W-:Y:S01]  /*0290*/  STG.E desc[UR6][R2.64], R5 ;  /* 0x0000000502007986 */ /* 0x001fe2000c101906 */
[----:B------:R-:W-:Y:S05]  /*02a0*/  EXIT ;  /* 0x000000000000794d */ /* 0x000fea0003800000 */
.L_x_11:
        /* <DEDUP_REMOVED lines=13> */
.L_x_15:


//--------------------- .nv.shared._Z7reduce4PfS_j --------------------------
	.section	.nv.shared._Z7reduce4PfS_j,"aw",@nobits
	.sectionflags	@""
	.align	4
.nv.shared._Z7reduce4PfS_j:
	.zero		2048


//--------------------- .nv.shared.reserved.0     --------------------------
	.section	.nv.shared.reserved.0,"aw",@nobits
	.weak		__nv_reservedSMEM_offset_0_alias
	.size		__nv_reservedSMEM_offset_0_alias, 0, 64
	.other		__nv_reservedSMEM_offset_0_alias,@"STO_CUDA_RESERVED_SHARED STV_DEFAULT"
__nv_reservedSMEM_offset_0_alias:
	.zero		0
	.zero		64


//--------------------- .nv.shared._Z7reduce3PfS_j --------------------------
	.section	.nv.shared._Z7reduce3PfS_j,"aw",@nobits
	.sectionflags	@""
	.align	4
.nv.shared._Z7reduce3PfS_j:
	.zero		2048


//--------------------- .nv.shared._Z7reduce2PfS_j --------------------------
	.section	.nv.shared._Z7reduce2PfS_j,"aw",@nobits
	.sectionflags	@""
	.align	4
.nv.shared._Z7reduce2PfS_j:
	.zero		2048


//--------------------- .nv.shared._Z7reduce1PfS_j --------------------------
	.section	.nv.shared._Z7reduce1PfS_j,"aw",@nobits
	.sectionflags	@""
	.align	4
.nv.shared._Z7reduce1PfS_j:
	.zero		2048


//--------------------- .nv.constant0._Z7reduce4PfS_j --------------------------
	.section	.nv.constant0._Z7reduce4PfS_j,"a",@progbits
	.sectionflags	@""
	.align	4
.nv.constant0._Z7reduce4PfS_j:
	.zero		916


//--------------------- .nv.constant0._Z7reduce3PfS_j --------------------------
	.section	.nv.constant0._Z7reduce3PfS_j,"a",@progbits
	.sectionflags	@""
	.align	4
.nv.constant0._Z7reduce3PfS_j:
	.zero		916


//--------------------- .nv.constant0._Z7reduce2PfS_j --------------------------
	.section	.nv.constant0._Z7reduce2PfS_j,"a",@progbits
	.sectionflags	@""
	.align	4
.nv.constant0._Z7reduce2PfS_j:
	.zero		916


//--------------------- .nv.constant0._Z7reduce1PfS_j --------------------------
	.section	.nv.constant0._Z7reduce1PfS_j,"a",@progbits
	.sectionflags	@""
	.align	4
.nv.constant0._Z7reduce1PfS_j:
	.zero		916


//--------------------- SYMBOLS --------------------------

	.type		.nv.reservedSmem.offset0,@object
	.size		.nv.reservedSmem.offset0,0x4
	.type		.nv.reservedSmem.cap,@object
	.size		.nv.reservedSmem.cap,0x4
